	.headerflags	@"EF_CUDA_TEXMODE_UNIFIED EF_CUDA_64BIT_ADDRESS EF_CUDA_SM86 EF_CUDA_VIRTUAL_SM(EF_CUDA_SM86)"
	.elftype	@"ET_EXEC"


//--------------------- .nv.info                  --------------------------
	.section	.nv.info,"",@"SHT_CUDA_INFO"
	.align	4


	//----- nvinfo : EIATTR_REGCOUNT
	.align		4
        /*0000*/ 	.byte	0x04, 0x2f
        /*0002*/ 	.short	(.L_1 - .L_0)
	.align		4
.L_0:
        /*0004*/ 	.word	index@(triton_mm)
        /*0008*/ 	.word	0x00000040


	//----- nvinfo : EIATTR_MIN_STACK_SIZE
	.align		4
.L_1:
        /*000c*/ 	.byte	0x04, 0x12
        /*000e*/ 	.short	(.L_3 - .L_2)
	.align		4
.L_2:
        /*0010*/ 	.word	index@(triton_mm)
        /*0014*/ 	.word	0x00000000


	//----- nvinfo : EIATTR_FRAME_SIZE
	.align		4
.L_3:
        /*0018*/ 	.byte	0x04, 0x11
        /*001a*/ 	.short	(.L_5 - .L_4)
	.align		4
.L_4:
        /*001c*/ 	.word	index@(triton_mm)
        /*0020*/ 	.word	0x00000000


	//----- nvinfo : EIATTR_MIN_STACK_SIZE
	.align		4
.L_5:
        /*0024*/ 	.byte	0x04, 0x12
        /*0026*/ 	.short	(.L_7 - .L_6)
	.align		4
.L_6:
        /*0028*/ 	.word	index@(triton_mm)
        /*002c*/ 	.word	0x00000000
.L_7:


//--------------------- .nv.info.triton_mm        --------------------------
	.section	.nv.info.triton_mm,"",@"SHT_CUDA_INFO"
	.sectionflags	@""
	.align	4


	//----- nvinfo : EIATTR_CUDA_API_VERSION
	.align		4
        /*0000*/ 	.byte	0x04, 0x37
        /*0002*/ 	.short	(.L_9 - .L_8)
.L_8:
        /*0004*/ 	.word	0x0000007c


	//----- nvinfo : EIATTR_SW2861232_WAR
	.align		4
.L_9:
        /*0008*/ 	.byte	0x01, 0x35
	.zero		2


	//----- nvinfo : EIATTR_PARAM_CBANK
	.align		4
        /*000c*/ 	.byte	0x04, 0x0a
        /*000e*/ 	.short	(.L_11 - .L_10)
	.align		4
.L_10:
        /*0010*/ 	.word	index@(.nv.constant0.triton_mm)
        /*0014*/ 	.short	0x0160
        /*0016*/ 	.short	0x0020


	//----- nvinfo : EIATTR_CBANK_PARAM_SIZE
	.align		4
.L_11:
        /*0018*/ 	.byte	0x03, 0x19
        /*001a*/ 	.short	0x0020


	//----- nvinfo : EIATTR_KPARAM_INFO
	.align		4
        /*001c*/ 	.byte	0x04, 0x17
        /*001e*/ 	.short	(.L_13 - .L_12)
.L_12:
        /*0020*/ 	.word	0x00000000
        /*0024*/ 	.short	0x0003
        /*0026*/ 	.short	0x0018
        /*0028*/ 	.byte	0x00, 0xf4, 0x21, 0x00


	//----- nvinfo : EIATTR_KPARAM_INFO
	.align		4
.L_13:
        /*002c*/ 	.byte	0x04, 0x17
        /*002e*/ 	.short	(.L_15 - .L_14)
.L_14:
        /*0030*/ 	.word	0x00000000
        /*0034*/ 	.short	0x0002
        /*0036*/ 	.short	0x0010
        /*0038*/ 	.byte	0x00, 0xf4, 0x21, 0x00


	//----- nvinfo : EIATTR_KPARAM_INFO
	.align		4
.L_15:
        /*003c*/ 	.byte	0x04, 0x17
        /*003e*/ 	.short	(.L_17 - .L_16)
.L_16:
        /*0040*/ 	.word	0x00000000
        /*0044*/ 	.short	0x0001
        /*0046*/ 	.short	0x0008
        /*0048*/ 	.byte	0x00, 0xf4, 0x21, 0x00


	//----- nvinfo : EIATTR_KPARAM_INFO
	.align		4
.L_17:
        /*004c*/ 	.byte	0x04, 0x17
        /*004e*/ 	.short	(.L_19 - .L_18)
.L_18:
        /*0050*/ 	.word	0x00000000
        /*0054*/ 	.short	0x0000
        /*0056*/ 	.short	0x0000
        /*0058*/ 	.byte	0x00, 0xf4, 0x21, 0x00


	//----- nvinfo : EIATTR_MAXREG_COUNT
	.align		4
.L_19:
        /*005c*/ 	.byte	0x03, 0x1b
        /*005e*/ 	.short	0x00ff


	//----- nvinfo : EIATTR_EXIT_INSTR_OFFSETS
	.align		4
        /*0060*/ 	.byte	0x04, 0x1c
        /*0062*/ 	.short	(.L_21 - .L_20)


	//   ....[0]....
.L_20:
        /*0064*/ 	.word	0x000019d0


	//   ....[1]....
        /*0068*/ 	.word	0x00001a20


	//----- nvinfo : EIATTR_REQNTID
	.align		4
.L_21:
        /*006c*/ 	.byte	0x04, 0x10
        /*006e*/ 	.short	(.L_23 - .L_22)
.L_22:
        /*0070*/ 	.word	0x00000100
        /*0074*/ 	.word	0x00000001
        /*0078*/ 	.word	0x00000001
.L_23:


//--------------------- .nv.callgraph             --------------------------
	.section	.nv.callgraph,"",@"SHT_CUDA_CALLGRAPH"
	.align	4
	.sectionentsize	8
	.align		4
        /*0000*/ 	.word	0x00000000
	.align		4
        /*0004*/ 	.word	0xffffffff
	.align		4
        /*0008*/ 	.word	0x00000000
	.align		4
        /*000c*/ 	.word	0xfffffffe
	.align		4
        /*0010*/ 	.word	0x00000000
	.align		4
        /*0014*/ 	.word	0xfffffffd
	.align		4
        /*0018*/ 	.word	0x00000000
	.align		4
        /*001c*/ 	.word	0xfffffffc


//--------------------- .nv.rel.action            --------------------------
	.section	.nv.rel.action,"",@"SHT_CUDA_RELOCINFO"
	.align	8
	.sectionentsize	8
        /*0000*/ 	.byte	0x73, 0x00, 0x00, 0x00, 0x00, 0x00, 0x00, 0x00, 0x00, 0x00, 0x00, 0x11, 0x25, 0x00, 0x05, 0x36


//--------------------- .nv.constant0.triton_mm   --------------------------
	.section	.nv.constant0.triton_mm,"a",@progbits
	.sectionflags	@""
	.align	4
.nv.constant0.triton_mm:
	.zero		384


//--------------------- .text.triton_mm           --------------------------
	.section	.text.triton_mm,"ax",@progbits
	.sectionflags	@"SHF_BARRIERS=1"
	.sectioninfo	@"SHI_REGISTERS=64"
	.align	128
        .global         triton_mm
        .type           triton_mm,@function
        .size           triton_mm,(.L_x_2 - triton_mm)
        .other          triton_mm,@"STO_CUDA_ENTRY STV_DEFAULT"
triton_mm:
.text.triton_mm:
[----:B------:R-:W-:Y:S02]  /*0000*/  IMAD.MOV.U32 R1, RZ, RZ, c[0x0][0x28] ;  /* 0x00000a00ff017624 */ /* 0x000fe400078e00ff */
[----:B------:R-:W1:Y:S01]  /*0010*/  S2R R9, SR_CTAID.X ;  /* 0x0000000000097919 */ /* 0x000e620000002500 */
[----:B------:R-:W-:Y:S01]  /*0020*/  IMAD.MOV.U32 R5, RZ, RZ, -0x8 ;  /* 0xfffffff8ff057424 */ /* 0x000fe200078e00ff */
[----:B------:R-:W-:Y:S01]  /*0030*/  ULDC.64 UR6, c[0x0][0x118] ;  /* 0x0000460000067ab9 */ /* 0x000fe20000000a00 */
[----:B------:R-:W-:Y:S01]  /*0040*/  CS2R R52, SRZ ;  /* 0x0000000000347805 */ /* 0x000fe2000001ff00 */
        /* <DEDUP_REMOVED lines=11> */
[----:B------:R-:W-:Y:S01]  /*0100*/  UMOV UR4, 0xffffffff ;  /* 0xffffffff00047882 */ /* 0x000fe20000000000 */
[----:B-1----:R-:W-:-:S05]  /*0110*/  IMAD.HI R0, R9, 0x2aaaaaab, RZ ;  /* 0x2aaaaaab09007827 */ /* 0x002fca00078e02ff */
[----:B------:R-:W-:-:S04]  /*0120*/  SHF.R.U32.HI R3, RZ, 0x1f, R0 ;  /* 0x0000001fff037819 */ /* 0x000fc80000011600 */
[----:B------:R-:W-:-:S05]  /*0130*/  LEA.HI.SX32 R0, R0, R3, 0x1b ;  /* 0x0000000300007211 */ /* 0x000fca00078fdaff */
[C---:B------:R-:W-:Y:S02]  /*0140*/  IMAD R2, R0.reuse, R5, 0x39 ;  /* 0x0000003900027424 */ /* 0x040fe400078e0205 */
[----:B------:R-:W-:-:S03]  /*0150*/  IMAD R7, R0, -0xc0, R9 ;  /* 0xffffff4000077824 */ /* 0x000fc600078e0209 */
[----:B------:R-:W-:Y:S02]  /*0160*/  IMNMX R4, R2, 0x8, PT ;  /* 0x0000000802047817 */ /* 0x000fe40003800200 */
[----:B------:R-:W-:Y:S02]  /*0170*/  IABS R6, R7 ;  /* 0x0000000700067213 */ /* 0x000fe40000000000 */
[-C--:B------:R-:W-:Y:S02]  /*0180*/  IABS R8, R4.reuse ;  /* 0x0000000400087213 */ /* 0x080fe40000000000 */
[-C--:B------:R-:W-:Y:S02]  /*0190*/  IABS R10, R4.reuse ;  /* 0x00000004000a7213 */ /* 0x080fe40000000000 */
[----:B------:R-:W1:Y:S01]  /*01a0*/  I2F.RP R5, R8 ;  /* 0x0000000800057306 */ /* 0x000e620000209400 */
[----:B------:R-:W-:Y:S02]  /*01b0*/  LOP3.LUT R7, R7, R4, RZ, 0x3c, !PT ;  /* 0x0000000407077212 */ /* 0x000fe400078e3cff */
[----:B------:R-:W-:-:S02]  /*01c0*/  IMAD.MOV R10, RZ, RZ, -R10 ;  /* 0x000000ffff0a7224 */ /* 0x000fc400078e0a0a */
[----:B------:R-:W-:-:S03]  /*01d0*/  ISETP.GE.AND P3, PT, R7, RZ, PT ;  /* 0x000000ff0700720c */ /* 0x000fc60003f66270 */
[----:B-1----:R-:W1:Y:S02]  /*01e0*/  MUFU.RCP R5, R5 ;  /* 0x0000000500057308 */ /* 0x002e640000001000 */
[----:B-1----:R-:W-:-:S06]  /*01f0*/  IADD3 R2, R5, 0xffffffe, RZ ;  /* 0x0ffffffe05027810 */ /* 0x002fcc0007ffe0ff */
[----:B------:R1:W2:Y:S02]  /*0200*/  F2I.FTZ.U32.TRUNC.NTZ R3, R2 ;  /* 0x0000000200037305 */ /* 0x0002a4000021f000 */
[----:B-1----:R-:W-:Y:S02]  /*0210*/  IMAD.MOV.U32 R2, RZ, RZ, RZ ;  /* 0x000000ffff027224 */ /* 0x002fe400078e00ff */
[----:B--2---:R-:W-:-:S04]  /*0220*/  IMAD.MOV R11, RZ, RZ, -R3 ;  /* 0x000000ffff0b7224 */ /* 0x004fc800078e0a03 */
[----:B------:R-:W-:-:S04]  /*0230*/  IMAD R11, R11, R8, RZ ;  /* 0x000000080b0b7224 */ /* 0x000fc800078e02ff */
[----:B------:R-:W-:Y:S01]  /*0240*/  IMAD.HI.U32 R3, R3, R11, R2 ;  /* 0x0000000b03037227 */ /* 0x000fe200078e0002 */
[----:B------:R-:W-:-:S05]  /*0250*/  IABS R2, R9 ;  /* 0x0000000900027213 */ /* 0x000fca0000000000 */
[----:B------:R-:W-:-:S04]  /*0260*/  IMAD.HI.U32 R5, R3, R6, RZ ;  /* 0x0000000603057227 */ /* 0x000fc800078e00ff */
[----:B------:R-:W-:-:S04]  /*0270*/  IMAD.HI.U32 R3, R3, R2, RZ ;  /* 0x0000000203037227 */ /* 0x000fc800078e00ff */
[-C--:B------:R-:W-:Y:S02]  /*0280*/  IMAD R6, R5, R10.reuse, R6 ;  /* 0x0000000a05067224 */ /* 0x080fe400078e0206 */
[----:B------:R-:W-:Y:S02]  /*0290*/  IMAD R3, R3, R10, R2 ;  /* 0x0000000a03037224 */ /* 0x000fe400078e0202 */
[----:B------:R-:W1:Y:S01]  /*02a0*/  S2R R2, SR_TID.X ;  /* 0x0000000000027919 */ /* 0x000e620000002100 */
[C---:B------:R-:W-:Y:S02]  /*02b0*/  ISETP.GT.U32.AND P2, PT, R8.reuse, R6, PT ;  /* 0x000000060800720c */ /* 0x040fe40003f44070 */
[----:B------:R-:W-:-:S11]  /*02c0*/  ISETP.GT.U32.AND P0, PT, R8, R3, PT ;  /* 0x000000030800720c */ /* 0x000fd60003f04070 */
[--C-:B------:R-:W-:Y:S01]  /*02d0*/  @!P2 IMAD.IADD R6, R6, 0x1, -R8.reuse ;  /* 0x000000010606a824 */ /* 0x100fe200078e0a08 */
[----:B------:R-:W-:Y:S01]  /*02e0*/  @!P2 IADD3 R5, R5, 0x1, RZ ;  /* 0x000000010505a810 */ /* 0x000fe20007ffe0ff */
[----:B------:R-:W-:Y:S01]  /*02f0*/  @!P0 IMAD.IADD R3, R3, 0x1, -R8 ;  /* 0x0000000103038824 */ /* 0x000fe200078e0a08 */
[----:B------:R-:W-:Y:S02]  /*0300*/  ISETP.GE.AND P2, PT, R9, RZ, PT ;  /* 0x000000ff0900720c */ /* 0x000fe40003f46270 */
[----:B------:R-:W-:Y:S02]  /*0310*/  ISETP.GE.U32.AND P0, PT, R6, R8, PT ;  /* 0x000000080600720c */ /* 0x000fe40003f06070 */
[----:B------:R-:W-:Y:S02]  /*0320*/  ISETP.GT.U32.AND P1, PT, R8, R3, PT ;  /* 0x000000030800720c */ /* 0x000fe40003f24070 */
[--C-:B-1----:R-:W-:Y:S01]  /*0330*/  SHF.R.U32.HI R54, RZ, 0x1, R2.reuse ;  /* 0x00000001ff367819 */ /* 0x102fe20000011602 */
[C---:B------:R-:W-:Y:S01]  /*0340*/  IMAD.SHL.U32 R10, R2.reuse, 0x10, RZ ;  /* 0x00000010020a7824 */ /* 0x040fe200078e00ff */
[----:B------:R-:W-:Y:S01]  /*0350*/  SHF.R.U32.HI R55, RZ, 0x2, R2 ;  /* 0x00000002ff377819 */ /* 0x000fe20000011602 */
[----:B------:R-:W-:Y:S01]  /*0360*/  IMAD.SHL.U32 R61, R2, 0x4, RZ ;  /* 0x00000004023d7824 */ /* 0x000fe200078e00ff */
[----:B------:R-:W-:-:S02]  /*0370*/  SGXT.U32 R54, R54, 0x7 ;  /* 0x000000073636781a */ /* 0x000fc40000000000 */
[----:B------:R-:W-:-:S03]  /*0380*/  SGXT.U32 R55, R55, 0x6 ;  /* 0x000000063737781a */ /* 0x000fc60000000000 */
[----:B------:R-:W-:Y:S02]  /*0390*/  @P0 IADD3 R5, R5, 0x1, RZ ;  /* 0x0000000105050810 */ /* 0x000fe40007ffe0ff */
[----:B------:R-:W-:Y:S01]  /*03a0*/  @!P1 IMAD.IADD R3, R3, 0x1, -R8 ;  /* 0x0000000103039824 */ /* 0x000fe200078e0a08 */
[----:B------:R-:W-:Y:S01]  /*03b0*/  ISETP.NE.AND P0, PT, R4, RZ, PT ;  /* 0x000000ff0400720c */ /* 0x000fe20003f05270 */
[----:B------:R-:W-:Y:S01]  /*03c0*/  IMAD.SHL.U32 R8, R2, 0x8, RZ ;  /* 0x0000000802087824 */ /* 0x000fe200078e00ff */
[----:B------:R-:W-:Y:S01]  /*03d0*/  LOP3.LUT R4, RZ, R4, RZ, 0x33, !PT ;  /* 0x00000004ff047212 */ /* 0x000fe200078e33ff */
[----:B------:R-:W-:Y:S01]  /*03e0*/  @!P3 IMAD.MOV R5, RZ, RZ, -R5 ;  /* 0x000000ffff05b224 */ /* 0x000fe200078e0a05 */
[----:B------:R-:W-:Y:S01]  /*03f0*/  LOP3.LUT R10, R10, 0x10, RZ, 0xc0, !PT ;  /* 0x000000100a0a7812 */ /* 0x000fe200078ec0ff */
[----:B------:R-:W-:Y:S01]  /*0400*/  @!P2 IMAD.MOV R3, RZ, RZ, -R3 ;  /* 0x000000ffff03a224 */ /* 0x000fe200078e0a03 */
[----:B------:R-:W-:Y:S02]  /*0410*/  LOP3.LUT R8, R8, 0x18, RZ, 0xc0, !PT ;  /* 0x0000001808087812 */ /* 0x000fe400078ec0ff */
[----:B------:R-:W-:-:S02]  /*0420*/  SEL R59, R4, R5, !P0 ;  /* 0x00000005043b7207 */ /* 0x000fc40004000000 */
[----:B------:R-:W-:Y:S01]  /*0430*/  SEL R3, R4, R3, !P0 ;  /* 0x0000000304037207 */ /* 0x000fe20004000000 */
[----:B------:R-:W-:Y:S01]  /*0440*/  IMAD.MOV.U32 R4, RZ, RZ, RZ ;  /* 0x000000ffff047224 */ /* 0x000fe200078e00ff */
[----:B------:R-:W-:Y:S01]  /*0450*/  LOP3.LUT R12, R2, 0x80, RZ, 0xc0, !PT ;  /* 0x00000080020c7812 */ /* 0x000fe200078ec0ff */
[----:B------:R-:W-:Y:S02]  /*0460*/  IMAD.SHL.U32 R59, R59, 0x80, RZ ;  /* 0x000000803b3b7824 */ /* 0x000fe400078e00ff */
[----:B------:R-:W-:-:S03]  /*0470*/  IMAD R3, R0, 0x8, R3 ;  /* 0x0000000800037824 */ /* 0x000fc600078e0203 */
[----:B------:R-:W-:Y:S01]  /*0480*/  LOP3.LUT R0, R59, R54, RZ, 0xfc, !PT ;  /* 0x000000363b007212 */ /* 0x000fe200078efcff */
[----:B------:R-:W-:Y:S01]  /*0490*/  IMAD.SHL.U32 R60, R3, 0x40, RZ ;  /* 0x00000040033c7824 */ /* 0x000fe200078e00ff */
[----:B------:R-:W-:-:S03]  /*04a0*/  LOP3.LUT R3, R2, 0x8, RZ, 0xc0, !PT ;  /* 0x0000000802037812 */ /* 0x000fc600078ec0ff */
[----:B------:R-:W-:Y:S01]  /*04b0*/  IMAD.HI R6, R0, 0x2aaaaaab, RZ ;  /* 0x2aaaaaab00067827 */ /* 0x000fe200078e02ff */
[----:B------:R-:W-:-:S04]  /*04c0*/  LOP3.LUT R5, R60, R55, RZ, 0xfc, !PT ;  /* 0x000000373c057212 */ /* 0x000fc800078efcff */
[----:B------:R-:W-:Y:S01]  /*04d0*/  SHF.R.U32.HI R7, RZ, 0x1f, R6 ;  /* 0x0000001fff077819 */ /* 0x000fe20000011606 */
[----:B------:R-:W-:-:S03]  /*04e0*/  IMAD.HI R4, R5, -0x6e5d4c3b, R4 ;  /* 0x91a2b3c505047827 */ /* 0x000fc600078e0204 */
[----:B------:R-:W-:Y:S01]  /*04f0*/  LEA.HI R9, R6, R7, RZ, 0x17 ;  /* 0x0000000706097211 */ /* 0x000fe200078fb8ff */
[C---:B------:R-:W-:Y:S01]  /*0500*/  IMAD.SHL.U32 R6, R3.reuse, 0x2, RZ ;  /* 0x0000000203067824 */ /* 0x040fe200078e00ff */
[----:B------:R-:W-:Y:S02]  /*0510*/  SHF.R.U32.HI R7, RZ, 0x1f, R4 ;  /* 0x0000001fff077819 */ /* 0x000fe40000011604 */
[----:B------:R-:W-:Y:S01]  /*0520*/  LOP3.LUT R3, R3, 0x7, R2, 0xf8, !PT ;  /* 0x0000000703037812 */ /* 0x000fe200078ef802 */
[----:B------:R-:W-:Y:S01]  /*0530*/  IMAD R9, R9, -0xc00, R0 ;  /* 0xfffff40009097824 */ /* 0x000fe200078e0200 */
[----:B------:R-:W-:Y:S02]  /*0540*/  LEA.HI R7, R4, R7, RZ, 0x15 ;  /* 0x0000000704077211 */ /* 0x000fe400078fa8ff */
[----:B------:R-:W-:Y:S01]  /*0550*/  LOP3.LUT R0, R8, 0x10, R2, 0x78, !PT ;  /* 0x0000001008007812 */ /* 0x000fe200078e7802 */
[----:B------:R-:W-:Y:S01]  /*0560*/  IMAD R9, R9, 0x3000, R10 ;  /* 0x0000300009097824 */ /* 0x000fe200078e020a */
[----:B------:R-:W-:Y:S01]  /*0570*/  LOP3.LUT R11, R10, R6, RZ, 0x3c, !PT ;  /* 0x000000060a0b7212 */ /* 0x000fe200078e3cff */
[----:B------:R-:W-:Y:S01]  /*0580*/  IMAD R7, R7, -0xe10, R5 ;  /* 0xfffff1f007077824 */ /* 0x000fe200078e0205 */
[----:B------:R-:W-:Y:S01]  /*0590*/  SHF.R.U32.HI R4, RZ, 0x3, R12 ;  /* 0x00000003ff047819 */ /* 0x000fe2000001160c */
[----:B------:R-:W-:Y:S01]  /*05a0*/  IMAD R55, R55, 0x20, R0 ;  /* 0x0000002037377824 */ /* 0x000fe200078e0200 */
[----:B------:R-:W-:Y:S01]  /*05b0*/  IADD3 R50, P1, R9, c[0x0][0x168], RZ ;  /* 0x00005a0009327a10 */ /* 0x000fe20007f3e0ff */
[----:B------:R-:W-:Y:S01]  /*05c0*/  IMAD R7, R7, 0x3000, R8 ;  /* 0x0000300007077824 */ /* 0x000fe200078e0208 */
[----:B------:R-:W-:Y:S01]  /*05d0*/  SHF.R.U32.HI R0, RZ, 0x2, R2 ;  /* 0x00000002ff007819 */ /* 0x000fe20000011602 */
[----:B------:R-:W-:Y:S01]  /*05e0*/  IMAD R54, R54, 0x20, R11 ;  /* 0x0000002036367824 */ /* 0x000fe200078e020b */
[----:B------:R-:W-:Y:S01]  /*05f0*/  LEA.HI.X.SX32 R51, R9, c[0x0][0x16c], 0x1, P1 ;  /* 0x00005b0009337a11 */ /* 0x000fe200008f0eff */
[----:B------:R-:W-:Y:S01]  /*0600*/  CS2R R12, SRZ ;  /* 0x00000000000c7805 */ /* 0x000fe2000001ff00 */
[----:B------:R-:W-:Y:S01]  /*0610*/  IADD3 R46, P0, R7, c[0x0][0x160], RZ ;  /* 0x00005800072e7a10 */ /* 0x000fe20007f1e0ff */
[----:B------:R-:W-:Y:S01]  /*0620*/  CS2R R8, SRZ ;  /* 0x0000000000087805 */ /* 0x000fe2000001ff00 */
[----:B------:R-:W-:-:S02]  /*0630*/  LOP3.LUT R10, R0, 0x18, RZ, 0xc0, !PT ;  /* 0x00000018000a7812 */ /* 0x000fc400078ec0ff */
[----:B------:R-:W-:Y:S02]  /*0640*/  LEA.HI.X.SX32 R47, R7, c[0x0][0x164], 0x1, P0 ;  /* 0x00005900072f7a11 */ /* 0x000fe400000f0eff */
[--C-:B------:R-:W-:Y:S02]  /*0650*/  LOP3.LUT R0, R2, 0x10, R61.reuse, 0x48, !PT ;  /* 0x0000001002007812 */ /* 0x100fe400078e483d */
[----:B------:R-:W-:Y:S01]  /*0660*/  LOP3.LUT R5, R3, R4, RZ, 0xfc, !PT ;  /* 0x0000000403057212 */ /* 0x000fe200078efcff */
[----:B------:R1:W-:Y:S01]  /*0670*/  LDGSTS.E.64 [R55+0x3000], [R46.64] ;  /* 0x030000002e377fae */ /* 0x0003e2000b921a46 */
[--C-:B------:R-:W-:Y:S02]  /*0680*/  LOP3.LUT R3, R4, 0xf, R2.reuse, 0xf8, !PT ;  /* 0x0000000f04037812 */ /* 0x100fe400078ef802 */
[----:B------:R-:W-:Y:S01]  /*0690*/  LOP3.LUT R56, R6, 0x10, R61, 0x78, !PT ;  /* 0x0000001006387812 */ /* 0x000fe200078e783d */
[----:B------:R-:W0:Y:S01]  /*06a0*/  LDGDEPBAR ;  /* 0x00000000000079af */ /* 0x000e220000000000 */
[----:B------:R-:W-:Y:S01]  /*06b0*/  LOP3.LUT R11, R10, 0x7, R2, 0xf8, !PT ;  /* 0x000000070a0b7812 */ /* 0x000fe200078ef802 */
[--C-:B------:R-:W-:Y:S01]  /*06c0*/  IMAD R57, R5, 0x20, R0.reuse ;  /* 0x0000002005397824 */ /* 0x100fe200078e0200 */
[----:B------:R-:W-:Y:S01]  /*06d0*/  IADD3 R48, P0, R50, 0x60, RZ ;  /* 0x0000006032307810 */ /* 0x000fe20007f1e0ff */
[----:B------:R2:W-:Y:S01]  /*06e0*/  LDGSTS.E.BYPASS.128 [R54], [R50.64] ;  /* 0x0000000032367fae */ /* 0x0005e2000b901c46 */
[----:B------:R-:W-:Y:S01]  /*06f0*/  IADD3 R49, P1, R46, 0x60, RZ ;  /* 0x000000602e317810 */ /* 0x000fe20007f3e0ff */
[----:B------:R-:W-:Y:S01]  /*0700*/  IMAD R58, R3, 0x20, R0 ;  /* 0x00000020033a7824 */ /* 0x000fe200078e0200 */
[----:B------:R-:W-:Y:S01]  /*0710*/  CS2R R4, SRZ ;  /* 0x0000000000047805 */ /* 0x000fe2000001ff00 */
[----:B------:R-:W0:Y:S01]  /*0720*/  LDGDEPBAR ;  /* 0x00000000000079af */ /* 0x000e220000000000 */
[----:B------:R-:W-:Y:S01]  /*0730*/  IMAD R56, R11, 0x20, R56 ;  /* 0x000000200b387824 */ /* 0x000fe200078e0238 */
[----:B------:R-:W-:Y:S01]  /*0740*/  CS2R R6, SRZ ;  /* 0x0000000000067805 */ /* 0x000fe2000001ff00 */
[----:B------:R-:W-:Y:S01]  /*0750*/  IMAD.MOV.U32 R0, RZ, RZ, 0x2 ;  /* 0x00000002ff007424 */ /* 0x000fe200078e00ff */
[----:B------:R-:W-:Y:S01]  /*0760*/  BAR.SYNC.DEFER_BLOCKING 0x0 ;  /* 0x0000000000007b1d */ /* 0x000fe20000010000 */
[----:B------:R-:W-:Y:S01]  /*0770*/  CS2R R10, SRZ ;  /* 0x00000000000a7805 */ /* 0x000fe2000001ff00 */
[----:B------:R-:W-:-:S04]  /*0780*/  IADD3 R57, R57, 0x400, RZ ;  /* 0x0000040039397810 */ /* 0x000fc80007ffe0ff */
[----:B------:R-:W-:Y:S01]  /*0790*/  @!PT LDS RZ, [RZ] ;  /* 0x00000000fffff984 */ /* 0x000fe20000000800 */
[----:B------:R-:W-:Y:S01]  /*07a0*/  @!PT LDS RZ, [RZ] ;  /* 0x00000000fffff984 */ /* 0x000fe20000000800 */
[----:B------:R-:W-:Y:S01]  /*07b0*/  @!PT LDS RZ, [RZ] ;  /* 0x00000000fffff984 */ /* 0x000fe20000000800 */
[----:B------:R1:W-:Y:S04]  /*07c0*/  LDGSTS.E.64 [R55+0x3800], [R46.64+0x20] ;  /* 0x038000202e377fae */ /* 0x0003e8000b921a46 */
[----:B------:R-:W0:Y:S04]  /*07d0*/  LDGDEPBAR ;  /* 0x00000000000079af */ /* 0x000e280000000000 */
[----:B------:R2:W-:Y:S04]  /*07e0*/  LDGSTS.E.BYPASS.128 [R54+0x1000], [R50.64+0x20] ;  /* 0x0100002032367fae */ /* 0x0005e8000b901c46 */
[----:B------:R-:W0:Y:S04]  /*07f0*/  LDGDEPBAR ;  /* 0x00000000000079af */ /* 0x000e280000000000 */
[----:B------:R-:W-:Y:S06]  /*0800*/  BAR.SYNC.DEFER_BLOCKING 0x0 ;  /* 0x0000000000007b1d */ /* 0x000fec0000010000 */
[----:B------:R-:W-:Y:S01]  /*0810*/  @!PT LDS RZ, [RZ] ;  /* 0x00000000fffff984 */ /* 0x000fe20000000800 */
[----:B------:R-:W-:Y:S01]  /*0820*/  @!PT LDS RZ, [RZ] ;  /* 0x00000000fffff984 */ /* 0x000fe20000000800 */
[----:B------:R-:W-:Y:S01]  /*0830*/  @!PT LDS RZ, [RZ] ;  /* 0x00000000fffff984 */ /* 0x000fe20000000800 */
[----:B------:R1:W-:Y:S04]  /*0840*/  LDGSTS.E.64 [R55+0x4000], [R46.64+0x40] ;  /* 0x040000402e377fae */ /* 0x0003e8000b921a46 */
[----:B------:R-:W0:Y:S04]  /*0850*/  LDGDEPBAR ;  /* 0x00000000000079af */ /* 0x000e280000000000 */
[----:B------:R2:W-:Y:S04]  /*0860*/  LDGSTS.E.BYPASS.128 [R54+0x2000], [R50.64+0x40] ;  /* 0x0200004032367fae */ /* 0x0005e8000b901c46 */
[----:B------:R-:W0:Y:S01]  /*0870*/  LDGDEPBAR ;  /* 0x00000000000079af */ /* 0x000e220000000000 */
[----:B-1----:R-:W-:-:S02]  /*0880*/  IMAD.X R46, RZ, RZ, R47, P1 ;  /* 0x000000ffff2e7224 */ /* 0x002fc400008e062f */
[----:B--2---:R-:W-:Y:S02]  /*0890*/  IMAD.X R50, RZ, RZ, R51, P0 ;  /* 0x000000ffff327224 */ /* 0x004fe400000e0633 */
.L_x_0:
[----:B------:R-:W-:-:S04]  /*08a0*/  DEPBAR.LE SB0, 0x4 ;  /* 0x000081000000791a */ /* 0x000fc80000000000 */
[----:B------:R-:W-:Y:S01]  /*08b0*/  UIADD3 UR4, UR4, 0x1, URZ ;  /* 0x0000000104047890 */ /* 0x000fe2000fffe03f */
[----:B------:R-:W-:Y:S01]  /*08c0*/  IADD3 R0, R0, 0x1, RZ ;  /* 0x0000000100007810 */ /* 0x000fe20007ffe0ff */
[----:B------:R-:W-:Y:S01]  /*08d0*/  IMAD.MOV.U32 R51, RZ, RZ, R50 ;  /* 0x000000ffff337224 */ /* 0x000fe200078e0032 */
[----:B------:R-:W-:Y:S01]  /*08e0*/  BAR.SYNC.DEFER_BLOCKING 0x0 ;  /* 0x0000000000007b1d */ /* 0x000fe20000010000 */
[----:B------:R-:W-:Y:S01]  /*08f0*/  UISETP.GE.AND UP0, UPT, UR4, 0x3, UPT ;  /* 0x000000030400788c */ /* 0x000fe2000bf06270 */
[----:B------:R-:W-:Y:S01]  /*0900*/  ISETP.GE.U32.AND P0, PT, R52, 0x17d, PT ;  /* 0x0000017d3400780c */ /* 0x000fe20003f06070 */
[----:B------:R-:W-:Y:S01]  /*0910*/  IMAD.MOV.U32 R50, RZ, RZ, R48 ;  /* 0x000000ffff327224 */ /* 0x000fe200078e0030 */
[C---:B------:R-:W-:Y:S01]  /*0920*/  ISETP.GE.AND P1, PT, R0.reuse, 0x3, PT ;  /* 0x000000030000780c */ /* 0x040fe20003f26270 */
[----:B------:R-:W-:Y:S01]  /*0930*/  USEL UR4, UR4, URZ, !UP0 ;  /* 0x0000003f04047287 */ /* 0x000fe2000c000000 */
[----:B------:R-:W-:Y:S02]  /*0940*/  ISETP.GE.U32.AND.EX P0, PT, R53, RZ, PT, P0 ;  /* 0x000000ff3500720c */ /* 0x000fe40003f06100 */
[----:B------:R-:W-:Y:S01]  /*0950*/  SEL R0, R0, RZ, !P1 ;  /* 0x000000ff00007207 */ /* 0x000fe20004800000 */
[----:B------:R-:W-:Y:S01]  /*0960*/  ULEA UR5, UR4, 0x3000, 0xb ;  /* 0x0000300004057891 */ /* 0x000fe2000f8e583f */
[----:B------:R-:W-:Y:S01]  /*0970*/  IADD3 R48, P1, R52, 0x1, RZ ;  /* 0x0000000134307810 */ /* 0x000fe20007f3e0ff */
[----:B------:R-:W-:Y:S01]  /*0980*/  IMAD.U32 R47, RZ, RZ, UR4 ;  /* 0x00000004ff2f7e24 */ /* 0x000fe2000f8e00ff */
[----:B------:R-:W-:-:S03]  /*0990*/  UIADD3 UR4, UR4, 0x1, URZ ;  /* 0x0000000104047890 */ /* 0x000fc6000fffe03f */
[----:B------:R-:W-:Y:S01]  /*09a0*/  IMAD R47, R47, 0x1000, R56 ;  /* 0x000010002f2f7824 */ /* 0x000fe200078e0238 */
[----:B------:R-:W-:-:S04]  /*09b0*/  UISETP.GE.AND UP0, UPT, UR4, 0x3, UPT ;  /* 0x000000030400788c */ /* 0x000fc8000bf06270 */
[----:B------:R-:W-:Y:S01]  /*09c0*/  USEL UR4, UR4, URZ, !UP0 ;  /* 0x0000003f04047287 */ /* 0x000fe2000c000000 */
[----:B------:R-:W-:Y:S04]  /*09d0*/  LDSM.16.M88.4 R40, [R58+UR5] ;  /* 0x000000053a28783b */ /* 0x000fe80008000200 */
[----:B------:R-:W1:Y:S04]  /*09e0*/  LDSM.16.M88.2 R16, [R47] ;  /* 0x000000002f10783b */ /* 0x000e680000000100 */
[----:B------:R-:W2:Y:S04]  /*09f0*/  LDSM.16.M88.2 R2, [R47+0x400] ;  /* 0x000400002f02783b */ /* 0x000ea80000000100 */
[----:B------:R-:W3:Y:S04]  /*0a00*/  LDSM.16.M88.2 R18, [R47+0x800] ;  /* 0x000800002f12783b */ /* 0x000ee80000000100 */
[----:B------:R4:W3:Y:S02]  /*0a10*/  LDSM.16.M88.2 R44, [R47+0xc00] ;  /* 0x000c00002f2c783b */ /* 0x0008e40000000100 */
[----:B----4-:R-:W-:-:S02]  /*0a20*/  IMAD.MOV.U32 R47, RZ, RZ, R46 ;  /* 0x000000ffff2f7224 */ /* 0x010fc400078e002e */
[----:B------:R-:W-:Y:S02]  /*0a30*/  IMAD.MOV.U32 R46, RZ, RZ, R49 ;  /* 0x000000ffff2e7224 */ /* 0x000fe400078e0031 */
[----:B------:R-:W-:-:S04]  /*0a40*/  IMAD.U32 R49, RZ, RZ, UR4 ;  /* 0x00000004ff317e24 */ /* 0x000fc8000f8e00ff */
[----:B------:R-:W-:Y:S01]  /*0a50*/  IMAD R49, R49, 0x1000, R56 ;  /* 0x0000100031317824 */ /* 0x000fe200078e0238 */
[C---:B-1----:R-:W-:Y:S08]  /*0a60*/  IMMA.16832.S8.S8.SAT R8, R40.reuse.ROW, R16.COL, R8 ;  /* 0x0000001028087237 */ /* 0x042ff00000445c08 */
[C---:B--2---:R-:W-:Y:S08]  /*0a70*/  IMMA.16832.S8.S8.SAT R20, R40.reuse.ROW, R2.COL, R20 ;  /* 0x0000000228147237 */ /* 0x044ff00000445c14 */
[C---:B---3--:R-:W-:Y:S08]  /*0a80*/  IMMA.16832.S8.S8.SAT R24, R40.reuse.ROW, R18.COL, R24 ;  /* 0x0000001228187237 */ /* 0x048ff00000445c18 */
[----:B------:R-:W-:Y:S01]  /*0a90*/  IMMA.16832.S8.S8.SAT R28, R40.ROW, R44.COL, R28 ;  /* 0x0000002c281c7237 */ /* 0x000fe20000445c1c */
[----:B------:R-:W1:Y:S01]  /*0aa0*/  LDSM.16.M88.4 R40, [R57+UR5] ;  /* 0x000000053928783b */ /* 0x000e620008000200 */
[----:B------:R-:W-:-:S02]  /*0ab0*/  ULEA UR5, UR4, 0x3000, 0xb ;  /* 0x0000300004057891 */ /* 0x000fc4000f8e583f */
[----:B------:R-:W-:-:S04]  /*0ac0*/  UIADD3 UR4, UR4, 0x1, URZ ;  /* 0x0000000104047890 */ /* 0x000fc8000fffe03f */
[----:B------:R-:W-:-:S04]  /*0ad0*/  UISETP.GE.AND UP0, UPT, UR4, 0x3, UPT ;  /* 0x000000030400788c */ /* 0x000fc8000bf06270 */
[----:B------:R-:W-:Y:S01]  /*0ae0*/  USEL UR4, UR4, URZ, !UP0 ;  /* 0x0000003f04047287 */ /* 0x000fe2000c000000 */
[C---:B-1----:R-:W-:Y:S07]  /*0af0*/  IMMA.16832.S8.S8.SAT R4, R40.reuse.ROW, R16.COL, R4 ;  /* 0x0000001028047237 */ /* 0x042fee0000445c04 */
[C---:B------:R-:W-:Y:S01]  /*0b00*/  IMAD R16, R0.reuse, 0x800, R55 ;  /* 0x0000080000107824 */ /* 0x040fe200078e0237 */
[----:B------:R-:W-:Y:S01]  /*0b10*/  BAR.SYNC.DEFER_BLOCKING 0x0 ;  /* 0x0000000000007b1d */ /* 0x000fe20000010000 */
[C---:B------:R-:W-:Y:S08]  /*0b20*/  IMMA.16832.S8.S8.SAT R32, R40.reuse.ROW, R2.COL, R32 ;  /* 0x0000000228207237 */ /* 0x040ff00000445c20 */
[C---:B------:R-:W-:Y:S08]  /*0b30*/  IMMA.16832.S8.S8.SAT R36, R40.reuse.ROW, R18.COL, R36 ;  /* 0x0000001228247237 */ /* 0x040ff00000445c24 */
[----:B------:R-:W-:Y:S01]  /*0b40*/  IMMA.16832.S8.S8.SAT R12, R40.ROW, R44.COL, R12 ;  /* 0x0000002c280c7237 */ /* 0x000fe20000445c0c */
[----:B------:R-:W-:Y:S01]  /*0b50*/  @!PT LDS RZ, [RZ] ;  /* 0x00000000fffff984 */ /* 0x000fe20000000800 */
[----:B------:R-:W-:Y:S01]  /*0b60*/  @!PT LDS RZ, [RZ] ;  /* 0x00000000fffff984 */ /* 0x000fe20000000800 */
[----:B------:R-:W-:Y:S01]  /*0b70*/  @!PT LDS RZ, [RZ] ;  /* 0x00000000fffff984 */ /* 0x000fe20000000800 */
[----:B------:R1:W-:Y:S04]  /*0b80*/  LDGSTS.E.64 [R16+0x3000], [R46.64], !P0 ;  /* 0x030000002e107fae */ /* 0x0003e8000c121a46 */
[----:B------:R-:W0:Y:S01]  /*0b90*/  LDGDEPBAR ;  /* 0x00000000000079af */ /* 0x000e220000000000 */
[C---:B-1----:R-:W-:Y:S01]  /*0ba0*/  IMAD R16, R0.reuse, 0x1000, R54 ;  /* 0x0000100000107824 */ /* 0x042fe200078e0236 */
[----:B------:R-:W-:-:S04]  /*0bb0*/  IADD3 R0, R0, 0x1, RZ ;  /* 0x0000000100007810 */ /* 0x000fc80007ffe0ff */
[----:B------:R1:W-:Y:S01]  /*0bc0*/  LDGSTS.E.BYPASS.128 [R16], [R50.64], !P0 ;  /* 0x0000000032107fae */ /* 0x0003e2000c101c46 */
[----:B------:R-:W-:Y:S01]  /*0bd0*/  ISETP.GE.U32.AND P0, PT, R48, 0x17d, PT ;  /* 0x0000017d3000780c */ /* 0x000fe20003f06070 */
[----:B------:R-:W-:Y:S01]  /*0be0*/  IMAD.X R48, RZ, RZ, R53, P1 ;  /* 0x000000ffff307224 */ /* 0x000fe200008e0635 */
[----:B------:R-:W-:Y:S01]  /*0bf0*/  ISETP.GE.AND P1, PT, R0, 0x3, PT ;  /* 0x000000030000780c */ /* 0x000fe20003f26270 */
[----:B------:R-:W0:Y:S03]  /*0c00*/  LDGDEPBAR ;  /* 0x00000000000079af */ /* 0x000e260000000000 */
[----:B------:R-:W-:Y:S02]  /*0c10*/  ISETP.GE.U32.AND.EX P0, PT, R48, RZ, PT, P0 ;  /* 0x000000ff3000720c */ /* 0x000fe40003f06100 */
[----:B------:R-:W-:Y:S02]  /*0c20*/  SEL R0, R0, RZ, !P1 ;  /* 0x000000ff00007207 */ /* 0x000fe40004800000 */
[----:B------:R-:W-:Y:S01]  /*0c30*/  IADD3 R48, P1, R52, 0x2, RZ ;  /* 0x0000000234307810 */ /* 0x000fe20007f3e0ff */
[----:B------:R-:W-:-:S04]  /*0c40*/  DEPBAR.LE SB0, 0x4 ;  /* 0x000081000000791a */ /* 0x000fc80000000000 */
[----:B------:R-:W-:Y:S06]  /*0c50*/  BAR.SYNC.DEFER_BLOCKING 0x0 ;  /* 0x0000000000007b1d */ /* 0x000fec0000010000 */
[----:B-1----:R-:W-:Y:S04]  /*0c60*/  LDSM.16.M88.2 R16, [R49] ;  /* 0x000000003110783b */ /* 0x002fe80000000100 */
[----:B------:R-:W1:Y:S04]  /*0c70*/  LDSM.16.M88.4 R40, [R58+UR5] ;  /* 0x000000053a28783b */ /* 0x000e680008000200 */
[----:B------:R-:W2:Y:S04]  /*0c80*/  LDSM.16.M88.2 R2, [R49+0x400] ;  /* 0x000400003102783b */ /* 0x000ea80000000100 */
[----:B------:R-:W3:Y:S04]  /*0c90*/  LDSM.16.M88.2 R18, [R49+0x800] ;  /* 0x000800003112783b */ /* 0x000ee80000000100 */
[----:B------:R4:W3:Y:S02]  /*0ca0*/  LDSM.16.M88.2 R44, [R49+0xc00] ;  /* 0x000c0000312c783b */ /* 0x0008e40000000100 */
[----:B----4-:R-:W-:-:S04]  /*0cb0*/  IMAD.U32 R49, RZ, RZ, UR4 ;  /* 0x00000004ff317e24 */ /* 0x010fc8000f8e00ff */
        /* <DEDUP_REMOVED lines=13> */
[C---:B------:R-:W-:Y:S01]  /*0d90*/  IMAD R17, R0.reuse, 0x1000, R54 ;  /* 0x0000100000117824 */ /* 0x040fe200078e0236 */
[----:B------:R-:W-:Y:S01]  /*0da0*/  IMMA.16832.S8.S8.SAT R32, R40.ROW, R2.COL, R32 ;  /* 0x0000000228207237 */ /* 0x000fe20000445c20 */
[----:B------:R-:W-:-:S07]  /*0db0*/  IADD3 R0, R0, 0x1, RZ ;  /* 0x0000000100007810 */ /* 0x000fce0007ffe0ff */
[C---:B------:R-:W-:Y:S08]  /*0dc0*/  IMMA.16832.S8.S8.SAT R36, R40.reuse.ROW, R18.COL, R36 ;  /* 0x0000001228247237 */ /* 0x040ff00000445c24 */
[----:B------:R-:W-:Y:S01]  /*0dd0*/  IMMA.16832.S8.S8.SAT R12, R40.ROW, R44.COL, R12 ;  /* 0x0000002c280c7237 */ /* 0x000fe20000445c0c */
[----:B------:R-:W-:Y:S01]  /*0de0*/  @!PT LDS RZ, [RZ] ;  /* 0x00000000fffff984 */ /* 0x000fe20000000800 */
[----:B------:R-:W-:Y:S01]  /*0df0*/  @!PT LDS RZ, [RZ] ;  /* 0x00000000fffff984 */ /* 0x000fe20000000800 */
[----:B------:R-:W-:Y:S01]  /*0e00*/  @!PT LDS RZ, [RZ] ;  /* 0x00000000fffff984 */ /* 0x000fe20000000800 */
[----:B------:R1:W-:Y:S04]  /*0e10*/  LDGSTS.E.64 [R16+0x3000], [R46.64+0x20], !P0 ;  /* 0x030000202e107fae */ /* 0x0003e8000c121a46 */
[----:B------:R-:W0:Y:S04]  /*0e20*/  LDGDEPBAR ;  /* 0x00000000000079af */ /* 0x000e280000000000 */
[----:B------:R1:W-:Y:S01]  /*0e30*/  LDGSTS.E.BYPASS.128 [R17], [R50.64+0x20], !P0 ;  /* 0x0000002032117fae */ /* 0x0003e2000c101c46 */
[----:B------:R-:W-:Y:S01]  /*0e40*/  ISETP.GE.U32.AND P0, PT, R48, 0x17d, PT ;  /* 0x0000017d3000780c */ /* 0x000fe20003f06070 */
[----:B------:R-:W-:Y:S01]  /*0e50*/  IMAD.X R48, RZ, RZ, R53, P1 ;  /* 0x000000ffff307224 */ /* 0x000fe200008e0635 */
[----:B------:R-:W-:Y:S01]  /*0e60*/  ISETP.GE.AND P1, PT, R0, 0x3, PT ;  /* 0x000000030000780c */ /* 0x000fe20003f26270 */
[----:B------:R-:W0:Y:S03]  /*0e70*/  LDGDEPBAR ;  /* 0x00000000000079af */ /* 0x000e260000000000 */
[----:B------:R-:W-:-:S02]  /*0e80*/  ISETP.GE.U32.AND.EX P0, PT, R48, RZ, PT, P0 ;  /* 0x000000ff3000720c */ /* 0x000fc40003f06100 */
[----:B------:R-:W-:Y:S01]  /*0e90*/  SEL R0, R0, RZ, !P1 ;  /* 0x000000ff00007207 */ /* 0x000fe20004800000 */
[----:B------:R-:W-:-:S04]  /*0ea0*/  DEPBAR.LE SB0, 0x4 ;  /* 0x000081000000791a */ /* 0x000fc80000000000 */
[----:B------:R-:W-:Y:S06]  /*0eb0*/  BAR.SYNC.DEFER_BLOCKING 0x0 ;  /* 0x0000000000007b1d */ /* 0x000fec0000010000 */
[----:B-1----:R-:W-:Y:S04]  /*0ec0*/  LDSM.16.M88.2 R16, [R49] ;  /* 0x000000003110783b */ /* 0x002fe80000000100 */
[----:B------:R-:W1:Y:S04]  /*0ed0*/  LDSM.16.M88.4 R40, [R58+UR5] ;  /* 0x000000053a28783b */ /* 0x000e680008000200 */
[----:B------:R-:W2:Y:S04]  /*0ee0*/  LDSM.16.M88.2 R2, [R49+0x400] ;  /* 0x000400003102783b */ /* 0x000ea80000000100 */
[----:B------:R-:W3:Y:S04]  /*0ef0*/  LDSM.16.M88.2 R18, [R49+0x800] ;  /* 0x000800003112783b */ /* 0x000ee80000000100 */
[----:B------:R-:W4:Y:S01]  /*0f00*/  LDSM.16.M88.2 R44, [R49+0xc00] ;  /* 0x000c0000312c783b */ /* 0x000f220000000100 */
[C---:B-1----:R-:W-:Y:S08]  /*0f10*/  IMMA.16832.S8.S8.SAT R8, R40.reuse.ROW, R16.COL, R8 ;  /* 0x0000001028087237 */ /* 0x042ff00000445c08 */
[C---:B--2---:R-:W-:Y:S08]  /*0f20*/  IMMA.16832.S8.S8.SAT R20, R40.reuse.ROW, R2.COL, R20 ;  /* 0x0000000228147237 */ /* 0x044ff00000445c14 */
[C---:B---3--:R-:W-:Y:S08]  /*0f30*/  IMMA.16832.S8.S8.SAT R24, R40.reuse.ROW, R18.COL, R24 ;  /* 0x0000001228187237 */ /* 0x048ff00000445c18 */
[----:B----4-:R-:W-:Y:S01]  /*0f40*/  IMMA.16832.S8.S8.SAT R28, R40.ROW, R44.COL, R28 ;  /* 0x0000002c281c7237 */ /* 0x010fe20000445c1c */
[----:B------:R-:W1:Y:S01]  /*0f50*/  LDSM.16.M88.4 R40, [R57+UR5] ;  /* 0x000000053928783b */ /* 0x000e620008000200 */
[----:B------:R-:W-:-:S06]  /*0f60*/  ULEA UR5, UR4, 0x3000, 0xb ;  /* 0x0000300004057891 */ /* 0x000fcc000f8e583f */
[C---:B-1----:R-:W-:Y:S07]  /*0f70*/  IMMA.16832.S8.S8.SAT R4, R40.reuse.ROW, R16.COL, R4 ;  /* 0x0000001028047237 */ /* 0x042fee0000445c04 */
[C---:B------:R-:W-:Y:S01]  /*0f80*/  IMAD R16, R0.reuse, 0x800, R55 ;  /* 0x0000080000107824 */ /* 0x040fe200078e0237 */
[----:B------:R-:W-:Y:S01]  /*0f90*/  BAR.SYNC.DEFER_BLOCKING 0x0 ;  /* 0x0000000000007b1d */ /* 0x000fe20000010000 */
[C---:B------:R-:W-:Y:S01]  /*0fa0*/  IMAD R17, R0.reuse, 0x1000, R54 ;  /* 0x0000100000117824 */ /* 0x040fe200078e0236 */
[----:B------:R-:W-:Y:S01]  /*0fb0*/  IMMA.16832.S8.S8.SAT R32, R40.ROW, R2.COL, R32 ;  /* 0x0000000228207237 */ /* 0x000fe20000445c20 */
[----:B------:R-:W-:-:S06]  /*0fc0*/  IADD3 R0, R0, 0x1, RZ ;  /* 0x0000000100007810 */ /* 0x000fcc0007ffe0ff */
[----:B------:R-:W-:Y:S01]  /*0fd0*/  IMAD.U32 R3, RZ, RZ, UR4 ;  /* 0x00000004ff037e24 */ /* 0x000fe2000f8e00ff */
[----:B------:R-:W-:Y:S03]  /*0fe0*/  IMMA.16832.S8.S8.SAT R36, R40.ROW, R18.COL, R36 ;  /* 0x0000001228247237 */ /* 0x000fe60000445c24 */
[----:B------:R-:W-:-:S05]  /*0ff0*/  IMAD R2, R3, 0x1000, R56 ;  /* 0x0000100003027824 */ /* 0x000fca00078e0238 */
[----:B------:R-:W-:Y:S01]  /*1000*/  IMMA.16832.S8.S8.SAT R12, R40.ROW, R44.COL, R12 ;  /* 0x0000002c280c7237 */ /* 0x000fe20000445c0c */
[----:B------:R-:W-:Y:S01]  /*1010*/  @!PT LDS RZ, [RZ] ;  /* 0x00000000fffff984 */ /* 0x000fe20000000800 */
[----:B------:R-:W-:Y:S01]  /*1020*/  @!PT LDS RZ, [RZ] ;  /* 0x00000000fffff984 */ /* 0x000fe20000000800 */
[----:B------:R-:W-:Y:S01]  /*1030*/  @!PT LDS RZ, [RZ] ;  /* 0x00000000fffff984 */ /* 0x000fe20000000800 */
[----:B------:R1:W-:Y:S04]  /*1040*/  LDGSTS.E.64 [R16+0x3000], [R46.64+0x40], !P0 ;  /* 0x030000402e107fae */ /* 0x0003e8000c121a46 */
[----:B------:R-:W0:Y:S04]  /*1050*/  LDGDEPBAR ;  /* 0x00000000000079af */ /* 0x000e280000000000 */
[----:B------:R1:W-:Y:S04]  /*1060*/  LDGSTS.E.BYPASS.128 [R17], [R50.64+0x40], !P0 ;  /* 0x0000004032117fae */ /* 0x0003e8000c101c46 */
[----:B------:R-:W0:Y:S01]  /*1070*/  LDGDEPBAR ;  /* 0x00000000000079af */ /* 0x000e220000000000 */
[----:B------:R-:W-:-:S04]  /*1080*/  DEPBAR.LE SB0, 0x4 ;  /* 0x000081000000791a */ /* 0x000fc80000000000 */
[----:B------:R-:W-:Y:S06]  /*1090*/  BAR.SYNC.DEFER_BLOCKING 0x0 ;  /* 0x0000000000007b1d */ /* 0x000fec0000010000 */
[----:B------:R-:W-:Y:S04]  /*10a0*/  LDSM.16.M88.2 R44, [R2] ;  /* 0x00000000022c783b */ /* 0x000fe80000000100 */
[----:B------:R-:W2:Y:S04]  /*10b0*/  LDSM.16.M88.4 R40, [R58+UR5] ;  /* 0x000000053a28783b */ /* 0x000ea80008000200 */
[----:B-1----:R-:W1:Y:S04]  /*10c0*/  LDSM.16.M88.4 R16, [R57+UR5] ;  /* 0x000000053910783b */ /* 0x002e680008000200 */
[----:B------:R-:W3:Y:S01]  /*10d0*/  LDSM.16.M88.2 R48, [R2+0x400] ;  /* 0x000400000230783b */ /* 0x000ee20000000100 */
[-C--:B--2---:R-:W-:Y:S08]  /*10e0*/  IMMA.16832.S8.S8.SAT R8, R40.ROW, R44.reuse.COL, R8 ;  /* 0x0000002c28087237 */ /* 0x084ff00000445c08 */
[----:B-1----:R-:W-:Y:S01]  /*10f0*/  IMMA.16832.S8.S8.SAT R4, R16.ROW, R44.COL, R4 ;  /* 0x0000002c10047237 */ /* 0x002fe20000445c04 */
[----:B------:R-:W1:Y:S04]  /*1100*/  LDSM.16.M88.2 R44, [R2+0x800] ;  /* 0x00080000022c783b */ /* 0x000e680000000100 */
[----:B------:R-:W2:Y:S03]  /*1110*/  LDSM.16.M88.2 R2, [R2+0xc00] ;  /* 0x000c00000202783b */ /* 0x000ea60000000100 */
[-C--:B---3--:R-:W-:Y:S08]  /*1120*/  IMMA.16832.S8.S8.SAT R20, R40.ROW, R48.reuse.COL, R20 ;  /* 0x0000003028147237 */ /* 0x088ff00000445c14 */
[----:B------:R-:W-:Y:S01]  /*1130*/  IMMA.16832.S8.S8.SAT R32, R16.ROW, R48.COL, R32 ;  /* 0x0000003010207237 */ /* 0x000fe20000445c20 */
[----:B------:R-:W-:Y:S06]  /*1140*/  BAR.SYNC.DEFER_BLOCKING 0x0 ;  /* 0x0000000000007b1d */ /* 0x000fec0000010000 */
[----:B------:R-:W-:Y:S01]  /*1150*/  IADD3 R49, P2, R46, 0x80, RZ ;  /* 0x000000802e317810 */ /* 0x000fe20007f5e0ff */
[C---:B-1----:R-:W-:Y:S08]  /*1160*/  IMMA.16832.S8.S8.SAT R24, R40.reuse.ROW, R44.COL, R24 ;  /* 0x0000002c28187237 */ /* 0x042ff00000445c18 */
[----:B--2---:R-:W-:Y:S07]  /*1170*/  IMMA.16832.S8.S8.SAT R28, R40.ROW, R2.COL, R28 ;  /* 0x00000002281c7237 */ /* 0x004fee0000445c1c */
[----:B------:R-:W-:Y:S01]  /*1180*/  IADD3 R40, P1, R52, 0x3, RZ ;  /* 0x0000000334287810 */ /* 0x000fe20007f3e0ff */
[----:B------:R-:W-:Y:S03]  /*1190*/  IMMA.16832.S8.S8.SAT R36, R16.ROW, R44.COL, R36 ;  /* 0x0000002c10247237 */ /* 0x000fe60000445c24 */
[----:B------:R-:W-:Y:S01]  /*11a0*/  ISETP.GE.U32.AND P0, PT, R40, 0x17d, PT ;  /* 0x0000017d2800780c */ /* 0x000fe20003f06070 */
[----:B------:R-:W-:Y:S01]  /*11b0*/  IMAD.X R40, RZ, RZ, R53, P1 ;  /* 0x000000ffff287224 */ /* 0x000fe200008e0635 */
[----:B------:R-:W-:-:S03]  /*11c0*/  ISETP.GE.AND P1, PT, R0, 0x3, PT ;  /* 0x000000030000780c */ /* 0x000fc60003f26270 */
[----:B------:R-:W-:Y:S01]  /*11d0*/  IMMA.16832.S8.S8.SAT R12, R16.ROW, R2.COL, R12 ;  /* 0x00000002100c7237 */ /* 0x000fe20000445c0c */
[----:B------:R-:W-:Y:S02]  /*11e0*/  ISETP.GE.U32.AND.EX P0, PT, R40, RZ, PT, P0 ;  /* 0x000000ff2800720c */ /* 0x000fe40003f06100 */
[----:B------:R-:W-:Y:S02]  /*11f0*/  SEL R0, R0, RZ, !P1 ;  /* 0x000000ff00007207 */ /* 0x000fe40004800000 */
[----:B------:R-:W-:-:S03]  /*1200*/  IADD3 R48, P1, R50, 0x80, RZ ;  /* 0x0000008032307810 */ /* 0x000fc60007f3e0ff */
[C---:B------:R-:W-:Y:S02]  /*1210*/  IMAD R40, R0.reuse, 0x800, R55 ;  /* 0x0000080000287824 */ /* 0x040fe400078e0237 */
[----:B------:R-:W-:-:S04]  /*1220*/  IMAD R41, R0, 0x1000, R54 ;  /* 0x0000100000297824 */ /* 0x000fc800078e0236 */
[----:B------:R-:W-:Y:S01]  /*1230*/  @!PT LDS RZ, [RZ] ;  /* 0x00000000fffff984 */ /* 0x000fe20000000800 */
[----:B------:R-:W-:Y:S01]  /*1240*/  @!PT LDS RZ, [RZ] ;  /* 0x00000000fffff984 */ /* 0x000fe20000000800 */
[----:B------:R-:W-:Y:S01]  /*1250*/  @!PT LDS RZ, [RZ] ;  /* 0x00000000fffff984 */ /* 0x000fe20000000800 */
[----:B------:R1:W-:Y:S04]  /*1260*/  LDGSTS.E.64 [R40+0x3000], [R46.64+0x60], !P0 ;  /* 0x030000602e287fae */ /* 0x0003e8000c121a46 */
[----:B------:R-:W0:Y:S04]  /*1270*/  LDGDEPBAR ;  /* 0x00000000000079af */ /* 0x000e280000000000 */
[----:B------:R2:W-:Y:S01]  /*1280*/  LDGSTS.E.BYPASS.128 [R41], [R50.64+0x60], !P0 ;  /* 0x0000006032297fae */ /* 0x0005e2000c101c46 */
[----:B------:R-:W-:-:S03]  /*1290*/  IADD3 R52, P0, R52, 0x4, RZ ;  /* 0x0000000434347810 */ /* 0x000fc60007f1e0ff */
[----:B------:R-:W0:Y:S01]  /*12a0*/  LDGDEPBAR ;  /* 0x00000000000079af */ /* 0x000e220000000000 */
[----:B-1----:R-:W-:Y:S02]  /*12b0*/  IMAD.X R46, RZ, RZ, R47, P2 ;  /* 0x000000ffff2e7224 */ /* 0x002fe400010e062f */
[----:B------:R-:W-:Y:S01]  /*12c0*/  IMAD.X R53, RZ, RZ, R53, P0 ;  /* 0x000000ffff357224 */ /* 0x000fe200000e0635 */
[----:B------:R-:W-:-:S04]  /*12d0*/  ISETP.NE.U32.AND P0, PT, R52, 0x180, PT ;  /* 0x000001803400780c */ /* 0x000fc80003f05070 */
[----:B------:R-:W-:Y:S01]  /*12e0*/  ISETP.NE.AND.EX P0, PT, R53, RZ, PT, P0 ;  /* 0x000000ff3500720c */ /* 0x000fe20003f05300 */
[----:B--2---:R-:W-:-:S12]  /*12f0*/  IMAD.X R50, RZ, RZ, R51, P1 ;  /* 0x000000ffff327224 */ /* 0x004fd800008e0633 */
[----:B------:R-:W-:Y:S05]  /*1300*/  @P0 BRA `(.L_x_0) ;  /* 0xfffff59000000947 */ /* 0x000fea000383ffff */
[----:B------:R-:W1:Y:S01]  /*1310*/  S2R R16, SR_TID.X ;  /* 0x0000000000107919 */ /* 0x000e620000002100 */
[----:B------:R-:W-:-:S04]  /*1320*/  DEPBAR.LE SB0, 0x0 ;  /* 0x000080000000791a */ /* 0x000fc80000000000 */
[----:B------:R-:W2:Y:S01]  /*1330*/  S2R R43, SR_TID.X ;  /* 0x00000000002b7919 */ /* 0x000ea20000002100 */
[----:B------:R-:W-:-:S03]  /*1340*/  LOP3.LUT R59, R59, 0x7c, R61, 0xf8, !PT ;  /* 0x0000007c3b3b7812 */ /* 0x000fc600078ef83d */
[----:B------:R-:W3:Y:S04]  /*1350*/  S2R R42, SR_TID.X ;  /* 0x00000000002a7919 */ /* 0x000ee80000002100 */
[----:B------:R-:W-:Y:S01]  /*1360*/  BAR.SYNC.DEFER_BLOCKING 0x0 ;  /* 0x0000000000007b1d */ /* 0x000fe20000010000 */
[----:B------:R-:W-:Y:S01]  /*1370*/  ISETP.GE.AND P0, PT, R59, 0xc00, PT ;  /* 0x00000c003b00780c */ /* 0x000fe20003f06270 */
[C---:B-1----:R-:W-:Y:S02]  /*1380*/  IMAD.SHL.U32 R2, R16.reuse, 0x20, RZ ;  /* 0x0000002010027824 */ /* 0x042fe400078e00ff */
[----:B------:R-:W-:-:S03]  /*1390*/  IMAD.SHL.U32 R0, R16, 0x2, RZ ;  /* 0x0000000210007824 */ /* 0x000fc600078e00ff */
[----:B------:R-:W-:Y:S02]  /*13a0*/  LOP3.LUT R3, R2, 0x180, RZ, 0xc0, !PT ;  /* 0x0000018002037812 */ /* 0x000fe400078ec0ff */
[----:B--2---:R-:W-:Y:S02]  /*13b0*/  LOP3.LUT R43, R43, 0x10, RZ, 0xc0, !PT ;  /* 0x000000102b2b7812 */ /* 0x004fe400078ec0ff */
[----:B------:R-:W-:Y:S02]  /*13c0*/  LOP3.LUT R0, R3, 0x6, R0, 0xf8, !PT ;  /* 0x0000000603007812 */ /* 0x000fe400078ef800 */
[----:B------:R-:W-:Y:S02]  /*13d0*/  SHF.R.U32.HI R3, RZ, 0x3, R61 ;  /* 0x00000003ff037819 */ /* 0x000fe4000001163d */
[----:B---3--:R-:W-:Y:S01]  /*13e0*/  SHF.R.U32.HI R42, RZ, 0x2, R42 ;  /* 0x00000002ff2a7819 */ /* 0x008fe2000001162a */
[----:B------:R-:W-:Y:S01]  /*13f0*/  IMAD R2, R43, 0x20, R0 ;  /* 0x000000202b027824 */ /* 0x000fe200078e0200 */
[----:B------:R-:W-:Y:S01]  /*1400*/  LOP3.LUT R0, R61, 0x3fc, RZ, 0xc0, !PT ;  /* 0x000003fc3d007812 */ /* 0x000fe200078ec0ff */
[----:B------:R-:W1:Y:S01]  /*1410*/  S2R R43, SR_TID.X ;  /* 0x00000000002b7919 */ /* 0x000e620000002100 */
[----:B------:R-:W-:-:S02]  /*1420*/  LOP3.LUT R3, R3, 0x70, RZ, 0xc0, !PT ;  /* 0x0000007003037812 */ /* 0x000fc400078ec0ff */
[C---:B------:R-:W-:Y:S02]  /*1430*/  LOP3.LUT R17, R0.reuse, 0x400, RZ, 0xfc, !PT ;  /* 0x0000040000117812 */ /* 0x040fe400078efcff */
[C---:B------:R-:W-:Y:S01]  /*1440*/  LOP3.LUT R18, R0.reuse, 0x800, RZ, 0xfc, !PT ;  /* 0x0000080000127812 */ /* 0x040fe200078efcff */
[----:B------:R-:W-:Y:S01]  /*1450*/  IMAD R48, R0, 0x4, R3 ;  /* 0x0000000400307824 */ /* 0x000fe200078e0203 */
[----:B------:R-:W-:Y:S02]  /*1460*/  SHF.R.U32.HI R17, RZ, 0x3, R17 ;  /* 0x00000003ff117819 */ /* 0x000fe40000011611 */
[----:B------:R-:W-:Y:S02]  /*1470*/  LOP3.LUT R42, R42, 0x18, RZ, 0xc0, !PT ;  /* 0x000000182a2a7812 */ /* 0x000fe400078ec0ff */
[----:B------:R-:W-:Y:S02]  /*1480*/  LOP3.LUT R19, R0, 0xc00, RZ, 0xfc, !PT ;  /* 0x00000c0000137812 */ /* 0x000fe400078efcff */
[----:B------:R-:W-:-:S02]  /*1490*/  LOP3.LUT R41, R17, 0xf0, RZ, 0xc0, !PT ;  /* 0x000000f011297812 */ /* 0x000fc400078ec0ff */
[----:B------:R-:W-:Y:S02]  /*14a0*/  SHF.R.U32.HI R18, RZ, 0x3, R18 ;  /* 0x00000003ff127819 */ /* 0x000fe40000011612 */
[----:B------:R-:W-:-:S04]  /*14b0*/  SHF.R.U32.HI R40, RZ, 0x3, R19 ;  /* 0x00000003ff287819 */ /* 0x000fc80000011613 */
[----:B------:R-:W-:Y:S02]  /*14c0*/  LOP3.LUT R45, R40, 0x1f0, RZ, 0xc0, !PT ;  /* 0x000001f0282d7812 */ /* 0x000fe400078ec0ff */
[----:B-1----:R-:W-:-:S05]  /*14d0*/  LOP3.LUT R43, R43, 0x80, RZ, 0xc0, !PT ;  /* 0x000000802b2b7812 */ /* 0x002fca00078ec0ff */
[----:B------:R-:W-:Y:S01]  /*14e0*/  IMAD R2, R43, 0x10, R2 ;  /* 0x000000102b027824 */ /* 0x000fe200078e0202 */
[----:B------:R-:W-:-:S04]  /*14f0*/  LOP3.LUT R43, R18, 0x170, RZ, 0xc0, !PT ;  /* 0x00000170122b7812 */ /* 0x000fc800078ec0ff */
[----:B------:R-:W-:Y:S02]  /*1500*/  IADD3 R3, R2, 0x400, RZ ;  /* 0x0000040002037810 */ /* 0x000fe40007ffe0ff */
[----:B------:R-:W-:Y:S02]  /*1510*/  LOP3.LUT R17, R42, R2, RZ, 0xfc, !PT ;  /* 0x000000022a117212 */ /* 0x000fe400078efcff */
[----:B------:R-:W-:Y:S02]  /*1520*/  SHF.R.U32.HI R2, RZ, 0x3, R2 ;  /* 0x00000003ff027819 */ /* 0x000fe40000011602 */
[----:B------:R-:W-:Y:S01]  /*1530*/  SHF.R.U32.HI R19, RZ, 0x3, R3 ;  /* 0x00000003ff137819 */ /* 0x000fe20000011603 */
[----:B------:R-:W-:Y:S01]  /*1540*/  IMAD R3, R0, 0x4, R41 ;  /* 0x0000000400037824 */ /* 0x000fe200078e0229 */
[----:B------:R-:W-:Y:S01]  /*1550*/  LOP3.LUT R18, R2, 0x1fc, RZ, 0xc0, !PT ;  /* 0x000001fc02127812 */ /* 0x000fe200078ec0ff */
[C---:B------:R-:W-:Y:S01]  /*1560*/  IMAD R2, R0.reuse, 0x4, R43 ;  /* 0x0000000400027824 */ /* 0x040fe200078e022b */
[----:B------:R-:W-:Y:S01]  /*1570*/  LOP3.LUT R40, R19, 0x1f0, RZ, 0xc0, !PT ;  /* 0x000001f013287812 */ /* 0x000fe200078ec0ff */
[----:B------:R-:W-:Y:S01]  /*1580*/  IMAD R0, R0, 0x4, R45 ;  /* 0x0000000400007824 */ /* 0x000fe200078e022d */
[----:B------:R-:W-:Y:S01]  /*1590*/  SHF.R.U32.HI R41, RZ, 0x5, R16 ;  /* 0x00000005ff297819 */ /* 0x000fe20000011610 */
[----:B------:R-:W-:-:S02]  /*15a0*/  IMAD R49, R17, 0x4, R18 ;  /* 0x0000000411317824 */ /* 0x000fc400078e0212 */
[----:B------:R-:W-:Y:S01]  /*15b0*/  IMAD R50, R17, 0x4, R40 ;  /* 0x0000000411327824 */ /* 0x000fe200078e0228 */
[----:B------:R-:W-:Y:S02]  /*15c0*/  SGXT.U32 R41, R41, 0x3 ;  /* 0x000000032929781a */ /* 0x000fe40000000000 */
[----:B------:R-:W-:Y:S02]  /*15d0*/  STS.64 [R49], R8 ;  /* 0x0000000831007388 */ /* 0x000fe40000000a00 */
[----:B------:R-:W-:Y:S02]  /*15e0*/  LOP3.LUT R60, R41, R60, RZ, 0xfc, !PT ;  /* 0x0000003c293c7212 */ /* 0x000fe400078efcff */
[----:B------:R-:W-:Y:S02]  /*15f0*/  STS.64 [R50+0x1000], R10 ;  /* 0x0010000a32007388 */ /* 0x000fe40000000a00 */
[C---:B------:R-:W-:Y:S01]  /*1600*/  ISETP.LT.AND P1, PT, R60.reuse, 0xe10, !P0 ;  /* 0x00000e103c00780c */ /* 0x040fe20004721270 */
[C---:B------:R-:W-:Y:S01]  /*1610*/  IMAD R59, R60.reuse, 0xc00, R59 ;  /* 0x00000c003c3b7824 */ /* 0x040fe200078e023b */
[----:B------:R-:W-:Y:S04]  /*1620*/  STS.64 [R49+0x80], R20 ;  /* 0x0000801431007388 */ /* 0x000fe80000000a00 */
[----:B------:R-:W-:Y:S04]  /*1630*/  STS.64 [R50+0x1080], R22 ;  /* 0x0010801632007388 */ /* 0x000fe80000000a00 */
[----:B------:R-:W-:Y:S04]  /*1640*/  STS.64 [R49+0x100], R24 ;  /* 0x0001001831007388 */ /* 0x000fe80000000a00 */
[----:B------:R-:W-:Y:S04]  /*1650*/  STS.64 [R50+0x1100], R26 ;  /* 0x0011001a32007388 */ /* 0x000fe80000000a00 */
[----:B------:R-:W-:Y:S04]  /*1660*/  STS.64 [R49+0x180], R28 ;  /* 0x0001801c31007388 */ /* 0x000fe80000000a00 */
[----:B------:R-:W-:Y:S04]  /*1670*/  STS.64 [R50+0x1180], R30 ;  /* 0x0011801e32007388 */ /* 0x000fe80000000a00 */
[----:B------:R-:W-:Y:S06]  /*1680*/  BAR.SYNC.DEFER_BLOCKING 0x0 ;  /* 0x0000000000007b1d */ /* 0x000fec0000010000 */
[----:B------:R-:W1:Y:S04]  /*1690*/  LDS.128 R16, [R48] ;  /* 0x0000000030107984 */ /* 0x000e680000000c00 */
[----:B------:R-:W2:Y:S04]  /*16a0*/  LDS.128 R40, [R3+0x1000] ;  /* 0x0010000003287984 */ /* 0x000ea80000000c00 */
[----:B------:R-:W3:Y:S04]  /*16b0*/  LDS.128 R8, [R2+0x2000] ;  /* 0x0020000002087984 */ /* 0x000ee80000000c00 */
[----:B------:R-:W4:Y:S04]  /*16c0*/  LDS.128 R20, [R0+0x3000] ;  /* 0x0030000000147984 */ /* 0x000f280000000c00 */
[----:B------:R-:W-:Y:S06]  /*16d0*/  BAR.SYNC.DEFER_BLOCKING 0x0 ;  /* 0x0000000000007b1d */ /* 0x000fec0000010000 */
[----:B------:R1:W-:Y:S04]  /*16e0*/  STS.64 [R49], R4 ;  /* 0x0000000431007388 */ /* 0x0003e80000000a00 */
[----:B------:R2:W-:Y:S04]  /*16f0*/  STS.64 [R50+0x1000], R6 ;  /* 0x0010000632007388 */ /* 0x0005e80000000a00 */
[----:B------:R-:W-:Y:S04]  /*1700*/  STS.64 [R49+0x80], R32 ;  /* 0x0000802031007388 */ /* 0x000fe80000000a00 */
[----:B------:R-:W-:Y:S01]  /*1710*/  STS.64 [R50+0x1080], R34 ;  /* 0x0010802232007388 */ /* 0x000fe20000000a00 */
[----:B-1----:R-:W-:-:S02]  /*1720*/  LOP3.LUT R4, R60, 0x8, RZ, 0xfc, !PT ;  /* 0x000000083c047812 */ /* 0x002fc400078efcff */
[----:B------:R-:W-:Y:S01]  /*1730*/  LOP3.LUT R5, R60, 0x20, RZ, 0xfc, !PT ;  /* 0x000000203c057812 */ /* 0x000fe200078efcff */
[----:B------:R-:W-:Y:S01]  /*1740*/  STS.64 [R49+0x100], R36 ;  /* 0x0001002431007388 */ /* 0x000fe20000000a00 */
[----:B------:R-:W-:Y:S02]  /*1750*/  ISETP.LT.AND P6, PT, R4, 0xe10, !P0 ;  /* 0x00000e100400780c */ /* 0x000fe400047c1270 */
[C---:B------:R-:W-:Y:S01]  /*1760*/  LOP3.LUT R4, R60.reuse, 0x10, RZ, 0xfc, !PT ;  /* 0x000000103c047812 */ /* 0x040fe200078efcff */
[----:B------:R-:W-:Y:S01]  /*1770*/  STS.64 [R50+0x1100], R38 ;  /* 0x0011002632007388 */ /* 0x000fe20000000a00 */
[----:B--2---:R-:W-:Y:S02]  /*1780*/  LOP3.LUT R6, R60, 0x18, RZ, 0xfc, !PT ;  /* 0x000000183c067812 */ /* 0x004fe400078efcff */
[----:B------:R-:W-:Y:S01]  /*1790*/  ISETP.LT.AND P5, PT, R4, 0xe10, !P0 ;  /* 0x00000e100400780c */ /* 0x000fe200047a1270 */
[----:B------:R1:W-:Y:S01]  /*17a0*/  STS.64 [R49+0x180], R12 ;  /* 0x0001800c31007388 */ /* 0x0003e20000000a00 */
[----:B------:R-:W-:Y:S01]  /*17b0*/  IMAD.MOV.U32 R4, RZ, RZ, 0x4 ;  /* 0x00000004ff047424 */ /* 0x000fe200078e00ff */
[----:B------:R-:W-:-:S02]  /*17c0*/  ISETP.LT.AND P3, PT, R5, 0xe10, !P0 ;  /* 0x00000e100500780c */ /* 0x000fc40004761270 */
[----:B------:R2:W-:Y:S01]  /*17d0*/  STS.64 [R50+0x1180], R14 ;  /* 0x0011800e32007388 */ /* 0x0005e20000000a00 */
[----:B------:R-:W-:-:S03]  /*17e0*/  LOP3.LUT R5, R60, 0x30, RZ, 0xfc, !PT ;  /* 0x000000303c057812 */ /* 0x000fc600078efcff */
[----:B------:R-:W-:Y:S01]  /*17f0*/  BAR.SYNC.DEFER_BLOCKING 0x0 ;  /* 0x0000000000007b1d */ /* 0x000fe20000010000 */
[----:B------:R-:W-:Y:S02]  /*1800*/  ISETP.LT.AND P4, PT, R6, 0xe10, !P0 ;  /* 0x00000e100600780c */ /* 0x000fe40004781270 */
[----:B------:R-:W-:Y:S02]  /*1810*/  IADD3 R7, R59, 0x6000, RZ ;  /* 0x000060003b077810 */ /* 0x000fe40007ffe0ff */
[C---:B-1----:R-:W-:Y:S02]  /*1820*/  LOP3.LUT R12, R60.reuse, 0x28, RZ, 0xfc, !PT ;  /* 0x000000283c0c7812 */ /* 0x042fe400078efcff */
[----:B------:R-:W-:Y:S01]  /*1830*/  LOP3.LUT R60, R60, 0x38, RZ, 0xfc, !PT ;  /* 0x000000383c3c7812 */ /* 0x000fe200078efcff */
[----:B------:R-:W-:Y:S01]  /*1840*/  IMAD.WIDE R6, R7, R4, c[0x0][0x170] ;  /* 0x00005c0007067625 */ /* 0x000fe200078e0204 */
[----:B------:R-:W-:Y:S02]  /*1850*/  ISETP.LT.AND P2, PT, R12, 0xe10, !P0 ;  /* 0x00000e100c00780c */ /* 0x000fe40004741270 */
[----:B------:R-:W-:-:S02]  /*1860*/  IADD3 R13, R59, 0xc000, RZ ;  /* 0x0000c0003b0d7810 */ /* 0x000fc40007ffe0ff */
[C---:B--2---:R-:W-:Y:S02]  /*1870*/  IADD3 R15, R59.reuse, 0x12000, RZ ;  /* 0x000120003b0f7810 */ /* 0x044fe40007ffe0ff */
[----:B------:R-:W-:Y:S01]  /*1880*/  IADD3 R33, R59, 0x1e000, RZ ;  /* 0x0001e0003b217810 */ /* 0x000fe20007ffe0ff */
[----:B------:R-:W-:Y:S01]  /*1890*/  IMAD.WIDE R12, R13, R4, c[0x0][0x170] ;  /* 0x00005c000d0c7625 */ /* 0x000fe200078e0204 */
[----:B------:R-:W-:-:S03]  /*18a0*/  IADD3 R35, R59, 0x24000, RZ ;  /* 0x000240003b237810 */ /* 0x000fc60007ffe0ff */
[-C--:B------:R-:W-:Y:S01]  /*18b0*/  IMAD.WIDE R14, R15, R4.reuse, c[0x0][0x170] ;  /* 0x00005c000f0e7625 */ /* 0x080fe200078e0204 */
[----:B------:R-:W1:Y:S04]  /*18c0*/  LDS.128 R24, [R48] ;  /* 0x0000000030187984 */ /* 0x000e680000000c00 */
[----:B------:R-:W2:Y:S04]  /*18d0*/  LDS.128 R28, [R3+0x1000] ;  /* 0x00100000031c7984 */ /* 0x000ea80000000c00 */
[----:B------:R3:W2:Y:S02]  /*18e0*/  LDS.128 R44, [R2+0x2000] ;  /* 0x00200000022c7984 */ /* 0x0006a40000000c00 */
[----:B---3--:R-:W-:-:S05]  /*18f0*/  IMAD.WIDE R2, R59, R4, c[0x0][0x170] ;  /* 0x00005c003b027625 */ /* 0x008fca00078e0204 */
[----:B------:R3:W-:Y:S01]  /*1900*/  @P1 STG.E.128 [R2.64], R16 ;  /* 0x0000001002001986 */ /* 0x0007e2000c101d06 */
[----:B------:R-:W-:Y:S02]  /*1910*/  ISETP.LT.AND P1, PT, R5, 0xe10, !P0 ;  /* 0x00000e100500780c */ /* 0x000fe40004721270 */
[----:B------:R-:W-:Y:S01]  /*1920*/  ISETP.LT.AND P0, PT, R60, 0xe10, !P0 ;  /* 0x00000e103c00780c */ /* 0x000fe20004701270 */
[----:B------:R1:W-:Y:S01]  /*1930*/  @P6 STG.E.128 [R6.64], R40 ;  /* 0x0000002806006986 */ /* 0x0003e2000c101d06 */
[----:B------:R-:W-:-:S03]  /*1940*/  IADD3 R5, R59, 0x18000, RZ ;  /* 0x000180003b057810 */ /* 0x000fc60007ffe0ff */
[----:B------:R2:W-:Y:S04]  /*1950*/  @P5 STG.E.128 [R12.64], R8 ;  /* 0x000000080c005986 */ /* 0x0005e8000c101d06 */
[----:B----4-:R4:W-:Y:S01]  /*1960*/  @P4 STG.E.128 [R14.64], R20 ;  /* 0x000000140e004986 */ /* 0x0109e2000c101d06 */
[----:B---3--:R-:W-:-:S04]  /*1970*/  IMAD.WIDE R2, R5, R4, c[0x0][0x170] ;  /* 0x00005c0005027625 */ /* 0x008fc800078e0204 */
[-C--:B------:R-:W-:Y:S01]  /*1980*/  IMAD.WIDE R16, R33, R4.reuse, c[0x0][0x170] ;  /* 0x00005c0021107625 */ /* 0x080fe200078e0204 */
[----:B-1----:R4:W-:Y:S03]  /*1990*/  @P3 STG.E.128 [R2.64], R24 ;  /* 0x0000001802003986 */ /* 0x0029e6000c101d06 */
[----:B------:R-:W-:Y:S01]  /*19a0*/  IMAD.WIDE R18, R35, R4, c[0x0][0x170] ;  /* 0x00005c0023127625 */ /* 0x000fe200078e0204 */
[----:B--2---:R4:W-:Y:S04]  /*19b0*/  @P2 STG.E.128 [R16.64], R28 ;  /* 0x0000001c10002986 */ /* 0x0049e8000c101d06 */
[----:B------:R4:W-:Y:S01]  /*19c0*/  @P1 STG.E.128 [R18.64], R44 ;  /* 0x0000002c12001986 */ /* 0x0009e2000c101d06 */
[----:B------:R-:W-:Y:S05]  /*19d0*/  @!P0 EXIT ;  /* 0x000000000000894d */ /* 0x000fea0003800000 */
[----:B------:R-:W1:Y:S01]  /*19e0*/  LDS.128 R8, [R0+0x3000] ;  /* 0x0030000000087984 */ /* 0x000e620000000c00 */
[----:B------:R-:W-:-:S05]  /*19f0*/  IADD3 R5, R59, 0x2a000, RZ ;  /* 0x0002a0003b057810 */ /* 0x000fca0007ffe0ff */
[----:B------:R-:W-:-:S05]  /*1a00*/  IMAD.WIDE R4, R5, R4, c[0x0][0x170] ;  /* 0x00005c0005047625 */ /* 0x000fca00078e0204 */
[----:B-1----:R-:W-:Y:S01]  /*1a10*/  STG.E.128 [R4.64], R8 ;  /* 0x0000000804007986 */ /* 0x002fe2000c101d06 */
[----:B------:R-:W-:Y:S05]  /*1a20*/  EXIT ;  /* 0x000000000000794d */ /* 0x000fea0003800000 */
.L_x_1:
[----:B------:R-:W-:-:S00]  /*1a30*/  BRA `(.L_x_1) ;  /* 0xfffffff000007947 */ /* 0x000fc0000383ffff */
[----:B------:R-:W-:-:S00]  /*1a40*/  NOP ;  /* 0x0000000000007918 */ /* 0x000fc00000000000 */
        /* <DEDUP_REMOVED lines=11> */
.L_x_2:


//--------------------- .nv.shared.triton_mm      --------------------------
	.section	.nv.shared.triton_mm,"aw",@nobits
	.sectionflags	@""
	.align	16
